//
// Generated by NVIDIA NVVM Compiler
//
// Compiler Build ID: CL-36424714
// Cuda compilation tools, release 13.0, V13.0.88
// Based on NVVM 20.0.0
//

.version 9.0
.target sm_100
.address_size 64

	// .globl	_Z14compute_on_gpuPiS_i
// _ZZ15compute_on_gpu2PiS_iE4tile has been demoted

.visible .entry _Z14compute_on_gpuPiS_i(
	.param .u64 .ptr .align 1 _Z14compute_on_gpuPiS_i_param_0,
	.param .u64 .ptr .align 1 _Z14compute_on_gpuPiS_i_param_1,
	.param .u32 _Z14compute_on_gpuPiS_i_param_2
)
{
	.reg .pred 	%p<82>;
	.reg .b32 	%r<127>;
	.reg .b64 	%rd<49>;

	ld.param.u64 	%rd4, [_Z14compute_on_gpuPiS_i_param_0];
	ld.param.u64 	%rd3, [_Z14compute_on_gpuPiS_i_param_1];
	ld.param.u32 	%r61, [_Z14compute_on_gpuPiS_i_param_2];
	cvta.to.global.u64 	%rd1, %rd4;
	mov.u32 	%r62, %ctaid.x;
	mov.u32 	%r63, %ntid.x;
	mov.u32 	%r64, %tid.x;
	mad.lo.s32 	%r1, %r62, %r63, %r64;
	setp.ge.s32 	%p1, %r1, %r61;
	@%p1 bra 	$L__BB0_42;
	mul.wide.s32 	%rd5, %r1, 4;
	add.s64 	%rd2, %rd1, %rd5;
	add.s32 	%r2, %r1, -10;
	setp.lt.s32 	%p2, %r1, 10;
	setp.ge.s32 	%p3, %r2, %r61;
	mov.b32 	%r108, 1;
	or.pred  	%p4, %p2, %p3;
	@%p4 bra 	$L__BB0_3;
	ld.global.u32 	%r66, [%rd2];
	mul.wide.u32 	%rd6, %r2, 4;
	add.s64 	%rd7, %rd1, %rd6;
	ld.global.u32 	%r67, [%rd7];
	setp.gt.s32 	%p5, %r66, %r67;
	selp.u32 	%r108, 1, 0, %p5;
$L__BB0_3:
	add.s32 	%r5, %r1, -9;
	setp.lt.s32 	%p6, %r1, 9;
	setp.ge.s32 	%p7, %r5, %r61;
	or.pred  	%p8, %p6, %p7;
	@%p8 bra 	$L__BB0_5;
	ld.global.u32 	%r68, [%rd2];
	mul.wide.u32 	%rd8, %r5, 4;
	add.s64 	%rd9, %rd1, %rd8;
	ld.global.u32 	%r69, [%rd9];
	setp.gt.s32 	%p9, %r68, %r69;
	selp.b32 	%r108, %r108, 0, %p9;
$L__BB0_5:
	add.s32 	%r8, %r1, -8;
	setp.lt.s32 	%p10, %r1, 8;
	setp.ge.s32 	%p11, %r8, %r61;
	or.pred  	%p12, %p10, %p11;
	@%p12 bra 	$L__BB0_7;
	ld.global.u32 	%r70, [%rd2];
	mul.wide.u32 	%rd10, %r8, 4;
	add.s64 	%rd11, %rd1, %rd10;
	ld.global.u32 	%r71, [%rd11];
	setp.gt.s32 	%p13, %r70, %r71;
	selp.b32 	%r108, %r108, 0, %p13;
$L__BB0_7:
	add.s32 	%r11, %r1, -7;
	setp.lt.s32 	%p14, %r1, 7;
	setp.ge.s32 	%p15, %r11, %r61;
	or.pred  	%p16, %p14, %p15;
	@%p16 bra 	$L__BB0_9;
	ld.global.u32 	%r72, [%rd2];
	mul.wide.u32 	%rd12, %r11, 4;
	add.s64 	%rd13, %rd1, %rd12;
	ld.global.u32 	%r73, [%rd13];
	setp.gt.s32 	%p17, %r72, %r73;
	selp.b32 	%r108, %r108, 0, %p17;
$L__BB0_9:
	add.s32 	%r14, %r1, -6;
	setp.lt.s32 	%p18, %r1, 6;
	setp.ge.s32 	%p19, %r14, %r61;
	or.pred  	%p20, %p18, %p19;
	@%p20 bra 	$L__BB0_11;
	ld.global.u32 	%r74, [%rd2];
	mul.wide.u32 	%rd14, %r14, 4;
	add.s64 	%rd15, %rd1, %rd14;
	ld.global.u32 	%r75, [%rd15];
	setp.gt.s32 	%p21, %r74, %r75;
	selp.b32 	%r108, %r108, 0, %p21;
$L__BB0_11:
	add.s32 	%r17, %r1, -5;
	setp.lt.s32 	%p22, %r1, 5;
	setp.ge.s32 	%p23, %r17, %r61;
	or.pred  	%p24, %p22, %p23;
	@%p24 bra 	$L__BB0_13;
	ld.global.u32 	%r76, [%rd2];
	mul.wide.u32 	%rd16, %r17, 4;
	add.s64 	%rd17, %rd1, %rd16;
	ld.global.u32 	%r77, [%rd17];
	setp.gt.s32 	%p25, %r76, %r77;
	selp.b32 	%r108, %r108, 0, %p25;
$L__BB0_13:
	add.s32 	%r20, %r1, -4;
	setp.lt.s32 	%p26, %r1, 4;
	setp.ge.s32 	%p27, %r20, %r61;
	or.pred  	%p28, %p26, %p27;
	@%p28 bra 	$L__BB0_15;
	ld.global.u32 	%r78, [%rd2];
	mul.wide.u32 	%rd18, %r20, 4;
	add.s64 	%rd19, %rd1, %rd18;
	ld.global.u32 	%r79, [%rd19];
	setp.gt.s32 	%p29, %r78, %r79;
	selp.b32 	%r108, %r108, 0, %p29;
$L__BB0_15:
	add.s32 	%r23, %r1, -3;
	setp.lt.s32 	%p30, %r1, 3;
	setp.ge.s32 	%p31, %r23, %r61;
	or.pred  	%p32, %p30, %p31;
	@%p32 bra 	$L__BB0_17;
	ld.global.u32 	%r80, [%rd2];
	mul.wide.u32 	%rd20, %r23, 4;
	add.s64 	%rd21, %rd1, %rd20;
	ld.global.u32 	%r81, [%rd21];
	setp.gt.s32 	%p33, %r80, %r81;
	selp.b32 	%r108, %r108, 0, %p33;
$L__BB0_17:
	add.s32 	%r26, %r1, -2;
	setp.lt.s32 	%p34, %r1, 2;
	setp.ge.s32 	%p35, %r26, %r61;
	or.pred  	%p36, %p34, %p35;
	@%p36 bra 	$L__BB0_19;
	ld.global.u32 	%r82, [%rd2];
	mul.wide.u32 	%rd22, %r26, 4;
	add.s64 	%rd23, %rd1, %rd22;
	ld.global.u32 	%r83, [%rd23];
	setp.gt.s32 	%p37, %r82, %r83;
	selp.b32 	%r108, %r108, 0, %p37;
$L__BB0_19:
	setp.lt.s32 	%p38, %r1, 1;
	setp.gt.s32 	%p39, %r1, %r61;
	or.pred  	%p40, %p38, %p39;
	@%p40 bra 	$L__BB0_21;
	add.s32 	%r84, %r1, -1;
	ld.global.u32 	%r85, [%rd2];
	mul.wide.u32 	%rd24, %r84, 4;
	add.s64 	%rd25, %rd1, %rd24;
	ld.global.u32 	%r86, [%rd25];
	setp.gt.s32 	%p41, %r85, %r86;
	selp.b32 	%r108, %r108, 0, %p41;
$L__BB0_21:
	add.s32 	%r31, %r1, 1;
	setp.lt.s32 	%p42, %r1, -1;
	setp.ge.s32 	%p43, %r31, %r61;
	or.pred  	%p44, %p42, %p43;
	@%p44 bra 	$L__BB0_23;
	ld.global.u32 	%r87, [%rd2];
	mul.wide.u32 	%rd26, %r31, 4;
	add.s64 	%rd27, %rd1, %rd26;
	ld.global.u32 	%r88, [%rd27];
	setp.gt.s32 	%p45, %r87, %r88;
	selp.b32 	%r108, %r108, 0, %p45;
$L__BB0_23:
	add.s32 	%r34, %r1, 2;
	setp.lt.s32 	%p46, %r1, -2;
	setp.ge.s32 	%p47, %r34, %r61;
	or.pred  	%p48, %p46, %p47;
	@%p48 bra 	$L__BB0_25;
	ld.global.u32 	%r89, [%rd2];
	mul.wide.u32 	%rd28, %r34, 4;
	add.s64 	%rd29, %rd1, %rd28;
	ld.global.u32 	%r90, [%rd29];
	setp.gt.s32 	%p49, %r89, %r90;
	selp.b32 	%r108, %r108, 0, %p49;
$L__BB0_25:
	add.s32 	%r37, %r1, 3;
	setp.lt.s32 	%p50, %r1, -3;
	setp.ge.s32 	%p51, %r37, %r61;
	or.pred  	%p52, %p50, %p51;
	@%p52 bra 	$L__BB0_27;
	ld.global.u32 	%r91, [%rd2];
	mul.wide.u32 	%rd30, %r37, 4;
	add.s64 	%rd31, %rd1, %rd30;
	ld.global.u32 	%r92, [%rd31];
	setp.gt.s32 	%p53, %r91, %r92;
	selp.b32 	%r108, %r108, 0, %p53;
$L__BB0_27:
	add.s32 	%r40, %r1, 4;
	setp.lt.s32 	%p54, %r1, -4;
	setp.ge.s32 	%p55, %r40, %r61;
	or.pred  	%p56, %p54, %p55;
	@%p56 bra 	$L__BB0_29;
	ld.global.u32 	%r93, [%rd2];
	mul.wide.u32 	%rd32, %r40, 4;
	add.s64 	%rd33, %rd1, %rd32;
	ld.global.u32 	%r94, [%rd33];
	setp.gt.s32 	%p57, %r93, %r94;
	selp.b32 	%r108, %r108, 0, %p57;
$L__BB0_29:
	add.s32 	%r43, %r1, 5;
	setp.lt.s32 	%p58, %r1, -5;
	setp.ge.s32 	%p59, %r43, %r61;
	or.pred  	%p60, %p58, %p59;
	@%p60 bra 	$L__BB0_31;
	ld.global.u32 	%r95, [%rd2];
	mul.wide.u32 	%rd34, %r43, 4;
	add.s64 	%rd35, %rd1, %rd34;
	ld.global.u32 	%r96, [%rd35];
	setp.gt.s32 	%p61, %r95, %r96;
	selp.b32 	%r108, %r108, 0, %p61;
$L__BB0_31:
	add.s32 	%r46, %r1, 6;
	setp.lt.s32 	%p62, %r1, -6;
	setp.ge.s32 	%p63, %r46, %r61;
	or.pred  	%p64, %p62, %p63;
	@%p64 bra 	$L__BB0_33;
	ld.global.u32 	%r97, [%rd2];
	mul.wide.u32 	%rd36, %r46, 4;
	add.s64 	%rd37, %rd1, %rd36;
	ld.global.u32 	%r98, [%rd37];
	setp.gt.s32 	%p65, %r97, %r98;
	selp.b32 	%r108, %r108, 0, %p65;
$L__BB0_33:
	add.s32 	%r49, %r1, 7;
	setp.lt.s32 	%p66, %r1, -7;
	setp.ge.s32 	%p67, %r49, %r61;
	or.pred  	%p68, %p66, %p67;
	@%p68 bra 	$L__BB0_35;
	ld.global.u32 	%r99, [%rd2];
	mul.wide.u32 	%rd38, %r49, 4;
	add.s64 	%rd39, %rd1, %rd38;
	ld.global.u32 	%r100, [%rd39];
	setp.gt.s32 	%p69, %r99, %r100;
	selp.b32 	%r108, %r108, 0, %p69;
$L__BB0_35:
	add.s32 	%r52, %r1, 8;
	setp.lt.s32 	%p70, %r1, -8;
	setp.ge.s32 	%p71, %r52, %r61;
	or.pred  	%p72, %p70, %p71;
	@%p72 bra 	$L__BB0_37;
	ld.global.u32 	%r101, [%rd2];
	mul.wide.u32 	%rd40, %r52, 4;
	add.s64 	%rd41, %rd1, %rd40;
	ld.global.u32 	%r102, [%rd41];
	setp.gt.s32 	%p73, %r101, %r102;
	selp.b32 	%r108, %r108, 0, %p73;
$L__BB0_37:
	add.s32 	%r55, %r1, 9;
	setp.lt.s32 	%p74, %r1, -9;
	setp.ge.s32 	%p75, %r55, %r61;
	or.pred  	%p76, %p74, %p75;
	@%p76 bra 	$L__BB0_39;
	ld.global.u32 	%r103, [%rd2];
	mul.wide.u32 	%rd42, %r55, 4;
	add.s64 	%rd43, %rd1, %rd42;
	ld.global.u32 	%r104, [%rd43];
	setp.gt.s32 	%p77, %r103, %r104;
	selp.b32 	%r108, %r108, 0, %p77;
$L__BB0_39:
	add.s32 	%r58, %r1, 10;
	setp.lt.s32 	%p78, %r1, -10;
	setp.ge.s32 	%p79, %r58, %r61;
	or.pred  	%p80, %p78, %p79;
	@%p80 bra 	$L__BB0_41;
	ld.global.u32 	%r105, [%rd2];
	mul.wide.u32 	%rd44, %r58, 4;
	add.s64 	%rd45, %rd1, %rd44;
	ld.global.u32 	%r106, [%rd45];
	setp.gt.s32 	%p81, %r105, %r106;
	selp.b32 	%r108, %r108, 0, %p81;
$L__BB0_41:
	cvta.to.global.u64 	%rd46, %rd3;
	add.s64 	%rd48, %rd46, %rd5;
	st.global.u32 	[%rd48], %r108;
$L__BB0_42:
	ret;

}
	// .globl	_Z15compute_on_gpu2PiS_i
.visible .entry _Z15compute_on_gpu2PiS_i(
	.param .u64 .ptr .align 1 _Z15compute_on_gpu2PiS_i_param_0,
	.param .u64 .ptr .align 1 _Z15compute_on_gpu2PiS_i_param_1,
	.param .u32 _Z15compute_on_gpu2PiS_i_param_2
)
{
	.reg .pred 	%p<7>;
	.reg .b32 	%r<80>;
	.reg .b64 	%rd<13>;
	// demoted variable
	.shared .align 4 .b8 _ZZ15compute_on_gpu2PiS_iE4tile[208];
	ld.param.u64 	%rd3, [_Z15compute_on_gpu2PiS_i_param_0];
	ld.param.u64 	%rd2, [_Z15compute_on_gpu2PiS_i_param_1];
	ld.param.u32 	%r6, [_Z15compute_on_gpu2PiS_i_param_2];
	cvta.to.global.u64 	%rd1, %rd3;
	mov.u32 	%r1, %ctaid.x;
	mov.u32 	%r2, %ntid.x;
	mov.u32 	%r3, %tid.x;
	mad.lo.s32 	%r4, %r1, %r2, %r3;
	mul.wide.u32 	%rd4, %r4, 4;
	add.s64 	%rd5, %rd1, %rd4;
	ld.global.u32 	%r7, [%rd5];
	shl.b32 	%r8, %r3, 2;
	mov.u32 	%r9, _ZZ15compute_on_gpu2PiS_iE4tile;
	add.s32 	%r5, %r9, %r8;
	st.shared.u32 	[%r5+40], %r7;
	setp.gt.u32 	%p1, %r3, 9;
	@%p1 bra 	$L__BB1_4;
	setp.eq.s32 	%p2, %r1, 0;
	@%p2 bra 	$L__BB1_3;
	add.s32 	%r10, %r4, -10;
	mul.wide.u32 	%rd6, %r10, 4;
	add.s64 	%rd7, %rd1, %rd6;
	ld.global.u32 	%r11, [%rd7];
	st.shared.u32 	[%r5], %r11;
	bra.uni 	$L__BB1_4;
$L__BB1_3:
	mov.b32 	%r12, 0;
	st.shared.u32 	[%r5], %r12;
$L__BB1_4:
	add.s32 	%r13, %r2, -10;
	setp.lt.u32 	%p3, %r3, %r13;
	@%p3 bra 	$L__BB1_8;
	mov.u32 	%r14, %nctaid.x;
	add.s32 	%r15, %r14, -1;
	setp.ge.u32 	%p4, %r1, %r15;
	@%p4 bra 	$L__BB1_7;
	add.s32 	%r17, %r4, 10;
	mul.wide.u32 	%rd8, %r17, 4;
	add.s64 	%rd9, %rd1, %rd8;
	ld.global.u32 	%r18, [%rd9];
	st.shared.u32 	[%r5+80], %r18;
	bra.uni 	$L__BB1_8;
$L__BB1_7:
	mov.b32 	%r16, 0;
	st.shared.u32 	[%r5+80], %r16;
$L__BB1_8:
	bar.sync 	0;
	setp.ge.s32 	%p5, %r4, %r6;
	@%p5 bra 	$L__BB1_10;
	ld.shared.u32 	%r19, [%r5+40];
	ld.shared.u32 	%r21, [%r5];
	ld.shared.u32 	%r23, [%r5+4];
	ld.shared.u32 	%r25, [%r5+8];
	ld.shared.u32 	%r27, [%r5+12];
	ld.shared.u32 	%r29, [%r5+16];
	ld.shared.u32 	%r31, [%r5+20];
	ld.shared.u32 	%r33, [%r5+24];
	ld.shared.u32 	%r35, [%r5+28];
	ld.shared.u32 	%r37, [%r5+32];
	ld.shared.u32 	%r39, [%r5+36];
	ld.shared.u32 	%r41, [%r5+44];
	ld.shared.u32 	%r43, [%r5+48];
	ld.shared.u32 	%r45, [%r5+52];
	ld.shared.u32 	%r47, [%r5+56];
	ld.shared.u32 	%r49, [%r5+60];
	ld.shared.u32 	%r51, [%r5+64];
	ld.shared.u32 	%r53, [%r5+68];
	ld.shared.u32 	%r55, [%r5+72];
	ld.shared.u32 	%r57, [%r5+76];
	ld.shared.u32 	%r59, [%r5+80];
	max.s32 	%r60, %r59, %r57;
	max.s32 	%r61, %r60, %r55;
	max.s32 	%r62, %r61, %r53;
	max.s32 	%r63, %r62, %r51;
	max.s32 	%r64, %r63, %r49;
	max.s32 	%r65, %r64, %r47;
	max.s32 	%r66, %r65, %r45;
	max.s32 	%r67, %r66, %r43;
	max.s32 	%r68, %r67, %r41;
	max.s32 	%r69, %r68, %r39;
	max.s32 	%r70, %r69, %r37;
	max.s32 	%r71, %r70, %r35;
	max.s32 	%r72, %r71, %r33;
	max.s32 	%r73, %r72, %r31;
	max.s32 	%r74, %r73, %r29;
	max.s32 	%r75, %r74, %r27;
	max.s32 	%r76, %r75, %r25;
	max.s32 	%r77, %r76, %r23;
	max.s32 	%r78, %r77, %r21;
	setp.lt.s32 	%p6, %r78, %r19;
	selp.u32 	%r79, 1, 0, %p6;
	cvta.to.global.u64 	%rd10, %rd2;
	mul.wide.s32 	%rd11, %r4, 4;
	add.s64 	%rd12, %rd10, %rd11;
	st.global.u32 	[%rd12], %r79;
$L__BB1_10:
	ret;

}


// ===== COMPILED SASS (sm_100) =====

	.target	sm_100

	.elftype	@"ET_EXEC"


//--------------------- .note.nv.tkinfo           --------------------------
	.section	.note.nv.tkinfo,"",@"SHT_NOTE"
	.sectionflags	@"SHF_NOTE_NV_TKINFO"
	.tkinfo
        /*0018*/ 	.word	0x00000002
        /*0030*/ 	.string	""
        /*0030*/ 	.string	"ptxas"
        /*0030*/ 	.string	"Cuda compilation tools, release 13.0, V13.0.88"
        /*0030*/ 	.string	"Build cuda_13.0.r13.0/compiler.36424714_0"
        /*0030*/ 	.string	"-arch sm_100 -m 64 "



//--------------------- .note.nv.cuinfo           --------------------------
	.section	.note.nv.cuinfo,"",@"SHT_NOTE"
	.sectionflags	@"SHF_NOTE_NV_CUINFO"
        /*0018*/ 	.short	0x0002
        /*001a*/ 	.short	0x0064
        /*001c*/ 	.short	0x0082
	.zero		2


//--------------------- .nv.info                  --------------------------
	.section	.nv.info,"",@"SHT_CUDA_INFO"
	.align	4


	//----- nvinfo : EIATTR_REGCOUNT
	.align		4
        /*0000*/ 	.byte	0x04, 0x2f
        /*0002*/ 	.short	(.L_1 - .L_0)
	.align		4
.L_0:
        /*0004*/ 	.word	index@(_Z14compute_on_gpuPiS_i)
        /*0008*/ 	.word	0x00000020


	//----- nvinfo : EIATTR_FRAME_SIZE
	.align		4
.L_1:
        /*000c*/ 	.byte	0x04, 0x11
        /*000e*/ 	.short	(.L_3 - .L_2)
	.align		4
.L_2:
        /*0010*/ 	.word	index@(_Z14compute_on_gpuPiS_i)
        /*0014*/ 	.word	0x00000000


	//----- nvinfo : EIATTR_REGCOUNT
	.align		4
.L_3:
        /*0018*/ 	.byte	0x04, 0x2f
        /*001a*/ 	.short	(.L_5 - .L_4)
	.align		4
.L_4:
        /*001c*/ 	.word	index@(_Z15compute_on_gpu2PiS_i)
        /*0020*/ 	.word	0x00000019


	//----- nvinfo : EIATTR_FRAME_SIZE
	.align		4
.L_5:
        /*0024*/ 	.byte	0x04, 0x11
        /*0026*/ 	.short	(.L_7 - .L_6)
	.align		4
.L_6:
        /*0028*/ 	.word	index@(_Z15compute_on_gpu2PiS_i)
        /*002c*/ 	.word	0x00000000


	//----- nvinfo : EIATTR_MIN_STACK_SIZE
	.align		4
.L_7:
        /*0030*/ 	.byte	0x04, 0x12
        /*0032*/ 	.short	(.L_9 - .L_8)
	.align		4
.L_8:
        /*0034*/ 	.word	index@(_Z15compute_on_gpu2PiS_i)
        /*0038*/ 	.word	0x00000000


	//----- nvinfo : EIATTR_MIN_STACK_SIZE
	.align		4
.L_9:
        /*003c*/ 	.byte	0x04, 0x12
        /*003e*/ 	.short	(.L_11 - .L_10)
	.align		4
.L_10:
        /*0040*/ 	.word	index@(_Z14compute_on_gpuPiS_i)
        /*0044*/ 	.word	0x00000000
.L_11:


//--------------------- .nv.compat                --------------------------
	.section	.nv.compat,"",@"SHT_CUDA_COMPAT_INFO"
	.align	4
        /*0000*/ 	.byte	0x02, 0x09, 0x00, 0x00, 0x02, 0x02, 0x01, 0x00, 0x02, 0x05, 0x05, 0x00, 0x03, 0x07, 0x01, 0x01
        /*0010*/ 	.byte	0x02, 0x03, 0x00, 0x00, 0x02, 0x06, 0x01, 0x00, 0x04, 0x0b, 0x08, 0x00, 0x09, 0x00, 0x00, 0x00
        /*0020*/ 	.byte	0x00, 0x00, 0x00, 0x00


//--------------------- .nv.info._Z15compute_on_gpu2PiS_i --------------------------
	.section	.nv.info._Z15compute_on_gpu2PiS_i,"",@"SHT_CUDA_INFO"
	.sectionflags	@""
	.align	4


	//----- nvinfo : EIATTR_CUDA_API_VERSION
	.align		4
        /*0000*/ 	.byte	0x04, 0x37
        /*0002*/ 	.short	(.L_13 - .L_12)
.L_12:
        /*0004*/ 	.word	0x00000082


	//----- nvinfo : EIATTR_KPARAM_INFO
	.align		4
.L_13:
        /*0008*/ 	.byte	0x04, 0x17
        /*000a*/ 	.short	(.L_15 - .L_14)
.L_14:
        /*000c*/ 	.word	0x00000000
        /*0010*/ 	.short	0x0002
        /*0012*/ 	.short	0x0010
        /*0014*/ 	.byte	0x00, 0xf0, 0x11, 0x00


	//----- nvinfo : EIATTR_KPARAM_INFO
	.align		4
.L_15:
        /*0018*/ 	.byte	0x04, 0x17
        /*001a*/ 	.short	(.L_17 - .L_16)
.L_16:
        /*001c*/ 	.word	0x00000000
        /*0020*/ 	.short	0x0001
        /*0022*/ 	.short	0x0008
        /*0024*/ 	.byte	0x00, 0xf5, 0x21, 0x00


	//----- nvinfo : EIATTR_KPARAM_INFO
	.align		4
.L_17:
        /*0028*/ 	.byte	0x04, 0x17
        /*002a*/ 	.short	(.L_19 - .L_18)
.L_18:
        /*002c*/ 	.word	0x00000000
        /*0030*/ 	.short	0x0000
        /*0032*/ 	.short	0x0000
        /*0034*/ 	.byte	0x00, 0xf5, 0x21, 0x00


	//----- nvinfo : EIATTR_SPARSE_MMA_MASK
	.align		4
.L_19:
        /*0038*/ 	.byte	0x03, 0x50
        /*003a*/ 	.short	0x0000


	//----- nvinfo : EIATTR_MAXREG_COUNT
	.align		4
        /*003c*/ 	.byte	0x03, 0x1b
        /*003e*/ 	.short	0x00ff


	//----- nvinfo : EIATTR_NUM_BARRIERS
	.align		4
        /*0040*/ 	.byte	0x02, 0x4c
        /*0042*/ 	.byte	0x01
	.zero		1


	//----- nvinfo : EIATTR_MERCURY_ISA_VERSION
	.align		4
        /*0044*/ 	.byte	0x03, 0x5f
        /*0046*/ 	.short	0x0101


	//----- nvinfo : EIATTR_VRC_CTA_INIT_COUNT
	.align		4
        /*0048*/ 	.byte	0x02, 0x4a
	.zero		1
	.zero		1


	//----- nvinfo : EIATTR_EXIT_INSTR_OFFSETS
	.align		4
        /*004c*/ 	.byte	0x04, 0x1c
        /*004e*/ 	.short	(.L_21 - .L_20)


	//   ....[0]....
.L_20:
        /*0050*/ 	.word	0x000002c0


	//   ....[1]....
        /*0054*/ 	.word	0x00000510


	//----- nvinfo : EIATTR_CRS_STACK_SIZE
	.align		4
.L_21:
        /*0058*/ 	.byte	0x04, 0x1e
        /*005a*/ 	.short	(.L_23 - .L_22)
.L_22:
        /*005c*/ 	.word	0x00000000


	//----- nvinfo : EIATTR_CBANK_PARAM_SIZE
	.align		4
.L_23:
        /*0060*/ 	.byte	0x03, 0x19
        /*0062*/ 	.short	0x0014


	//----- nvinfo : EIATTR_PARAM_CBANK
	.align		4
        /*0064*/ 	.byte	0x04, 0x0a
        /*0066*/ 	.short	(.L_25 - .L_24)
	.align		4
.L_24:
        /*0068*/ 	.word	index@(.nv.constant0._Z15compute_on_gpu2PiS_i)
        /*006c*/ 	.short	0x0380
        /*006e*/ 	.short	0x0014


	//----- nvinfo : EIATTR_SW_WAR
	.align		4
.L_25:
        /*0070*/ 	.byte	0x04, 0x36
        /*0072*/ 	.short	(.L_27 - .L_26)
.L_26:
        /*0074*/ 	.word	0x00000008
.L_27:


//--------------------- .nv.info._Z14compute_on_gpuPiS_i --------------------------
	.section	.nv.info._Z14compute_on_gpuPiS_i,"",@"SHT_CUDA_INFO"
	.sectionflags	@""
	.align	4


	//----- nvinfo : EIATTR_CUDA_API_VERSION
	.align		4
        /*0000*/ 	.byte	0x04, 0x37
        /*0002*/ 	.short	(.L_29 - .L_28)
.L_28:
        /*0004*/ 	.word	0x00000082


	//----- nvinfo : EIATTR_KPARAM_INFO
	.align		4
.L_29:
        /*0008*/ 	.byte	0x04, 0x17
        /*000a*/ 	.short	(.L_31 - .L_30)
.L_30:
        /*000c*/ 	.word	0x00000000
        /*0010*/ 	.short	0x0002
        /*0012*/ 	.short	0x0010
        /*0014*/ 	.byte	0x00, 0xf0, 0x11, 0x00


	//----- nvinfo : EIATTR_KPARAM_INFO
	.align		4
.L_31:
        /*0018*/ 	.byte	0x04, 0x17
        /*001a*/ 	.short	(.L_33 - .L_32)
.L_32:
        /*001c*/ 	.word	0x00000000
        /*0020*/ 	.short	0x0001
        /*0022*/ 	.short	0x0008
        /*0024*/ 	.byte	0x00, 0xf5, 0x21, 0x00


	//----- nvinfo : EIATTR_KPARAM_INFO
	.align		4
.L_33:
        /*0028*/ 	.byte	0x04, 0x17
        /*002a*/ 	.short	(.L_35 - .L_34)
.L_34:
        /*002c*/ 	.word	0x00000000
        /*0030*/ 	.short	0x0000
        /*0032*/ 	.short	0x0000
        /*0034*/ 	.byte	0x00, 0xf5, 0x21, 0x00


	//----- nvinfo : EIATTR_SPARSE_MMA_MASK
	.align		4
.L_35:
        /*0038*/ 	.byte	0x03, 0x50
        /*003a*/ 	.short	0x0000


	//----- nvinfo : EIATTR_MAXREG_COUNT
	.align		4
        /*003c*/ 	.byte	0x03, 0x1b
        /*003e*/ 	.short	0x00ff


	//----- nvinfo : EIATTR_MERCURY_ISA_VERSION
	.align		4
        /*0040*/ 	.byte	0x03, 0x5f
        /*0042*/ 	.short	0x0101


	//----- nvinfo : EIATTR_VRC_CTA_INIT_COUNT
	.align		4
        /*0044*/ 	.byte	0x02, 0x4a
	.zero		1
	.zero		1


	//----- nvinfo : EIATTR_EXIT_INSTR_OFFSETS
	.align		4
        /*0048*/ 	.byte	0x04, 0x1c
        /*004a*/ 	.short	(.L_37 - .L_36)


	//   ....[0]....
.L_36:
        /*004c*/ 	.word	0x00000070


	//   ....[1]....
        /*0050*/ 	.word	0x00000af0


	//----- nvinfo : EIATTR_CBANK_PARAM_SIZE
	.align		4
.L_37:
        /*0054*/ 	.byte	0x03, 0x19
        /*0056*/ 	.short	0x0014


	//----- nvinfo : EIATTR_PARAM_CBANK
	.align		4
        /*0058*/ 	.byte	0x04, 0x0a
        /*005a*/ 	.short	(.L_39 - .L_38)
	.align		4
.L_38:
        /*005c*/ 	.word	index@(.nv.constant0._Z14compute_on_gpuPiS_i)
        /*0060*/ 	.short	0x0380
        /*0062*/ 	.short	0x0014


	//----- nvinfo : EIATTR_SW_WAR
	.align		4
.L_39:
        /*0064*/ 	.byte	0x04, 0x36
        /*0066*/ 	.short	(.L_41 - .L_40)
.L_40:
        /*0068*/ 	.word	0x00000008
.L_41:


//--------------------- .nv.callgraph             --------------------------
	.section	.nv.callgraph,"",@"SHT_CUDA_CALLGRAPH"
	.align	4
	.sectionentsize	8
	.align		4
        /*0000*/ 	.word	0x00000000
	.align		4
        /*0004*/ 	.word	0xffffffff
	.align		4
        /*0008*/ 	.word	0x00000000
	.align		4
        /*000c*/ 	.word	0xfffffffe
	.align		4
        /*0010*/ 	.word	0x00000000
	.align		4
        /*0014*/ 	.word	0xfffffffd
	.align		4
        /*0018*/ 	.word	0x00000000
	.align		4
        /*001c*/ 	.word	0xfffffffc


//--------------------- .text._Z15compute_on_gpu2PiS_i --------------------------
	.section	.text._Z15compute_on_gpu2PiS_i,"ax",@progbits
	.align	128
        .global         _Z15compute_on_gpu2PiS_i
        .type           _Z15compute_on_gpu2PiS_i,@function
        .size           _Z15compute_on_gpu2PiS_i,(.L_x_8 - _Z15compute_on_gpu2PiS_i)
        .other          _Z15compute_on_gpu2PiS_i,@"STO_CUDA_ENTRY STV_DEFAULT"
_Z15compute_on_gpu2PiS_i:
.text._Z15compute_on_gpu2PiS_i:
[----:B------:R-:W-:Y:S01]  /*0000*/  LDC R1, c[0x0][0x37c] ;  /* 0x0000df00ff017b82 */ /* 0x000fe20000000800 */
[----:B------:R-:W0:Y:S07]  /*0010*/  S2R R8, SR_TID.X ;  /* 0x0000000000087919 */ /* 0x000e2e0000002100 */
[----:B------:R-:W0:Y:S01]  /*0020*/  S2UR UR8, SR_CTAID.X ;  /* 0x00000000000879c3 */ /* 0x000e220000002500 */
[----:B------:R-:W1:Y:S07]  /*0030*/  LDCU.64 UR6, c[0x0][0x358] ;  /* 0x00006b00ff0677ac */ /* 0x000e6e0008000a00 */
[----:B------:R-:W0:Y:S08]  /*0040*/  LDC R3, c[0x0][0x360] ;  /* 0x0000d800ff037b82 */ /* 0x000e300000000800 */
[----:B------:R-:W2:Y:S01]  /*0050*/  LDC.64 R6, c[0x0][0x380] ;  /* 0x0000e000ff067b82 */ /* 0x000ea20000000a00 */
[----:B0-----:R-:W-:-:S04]  /*0060*/  IMAD R0, R3, UR8, R8 ;  /* 0x0000000803007c24 */ /* 0x001fc8000f8e0208 */
[----:B--2---:R-:W-:-:S06]  /*0070*/  IMAD.WIDE.U32 R4, R0, 0x4, R6 ;  /* 0x0000000400047825 */ /* 0x004fcc00078e0006 */
[----:B-1----:R-:W2:Y:S01]  /*0080*/  LDG.E R5, desc[UR6][R4.64] ;  /* 0x0000000604057981 */ /* 0x002ea2000c1e1900 */
[----:B------:R-:W0:Y:S01]  /*0090*/  S2UR UR5, SR_CgaCtaId ;  /* 0x00000000000579c3 */ /* 0x000e220000008800 */
[----:B------:R-:W-:Y:S01]  /*00a0*/  UMOV UR4, 0x400 ;  /* 0x0000040000047882 */ /* 0x000fe20000000000 */
[----:B------:R-:W-:Y:S01]  /*00b0*/  ISETP.GT.U32.AND P0, PT, R8, 0x9, PT ;  /* 0x000000090800780c */ /* 0x000fe20003f04070 */
[----:B------:R-:W-:Y:S01]  /*00c0*/  BSSY.RECONVERGENT B0, `(.L_x_0) ;  /* 0x000000d000007945 */ /* 0x000fe20003800200 */
[----:B0-----:R-:W-:-:S06]  /*00d0*/  ULEA UR4, UR5, UR4, 0x18 ;  /* 0x0000000405047291 */ /* 0x001fcc000f8ec0ff */
[----:B------:R-:W-:-:S05]  /*00e0*/  LEA R2, R8, UR4, 0x2 ;  /* 0x0000000408027c11 */ /* 0x000fca000f8e10ff */
[----:B--2---:R0:W-:Y:S01]  /*00f0*/  STS [R2+0x28], R5 ;  /* 0x0000280502007388 */ /* 0x0041e20000000800 */
[----:B------:R-:W-:Y:S05]  /*0100*/  @P0 BRA `(.L_x_1) ;  /* 0x0000000000200947 */ /* 0x000fea0003800000 */
[----:B------:R-:W-:-:S09]  /*0110*/  UISETP.NE.AND UP0, UPT, UR8, URZ, UPT ;  /* 0x000000ff0800728c */ /* 0x000fd2000bf05270 */
[----:B------:R-:W-:Y:S05]  /*0120*/  BRA.U !UP0, `(.L_x_2) ;  /* 0x0000000108147547 */ /* 0x000fea000b800000 */
[----:B0-----:R-:W-:-:S04]  /*0130*/  VIADD R5, R0, 0xfffffff6 ;  /* 0xfffffff600057836 */ /* 0x001fc80000000000 */
[----:B------:R-:W-:-:S06]  /*0140*/  IMAD.WIDE.U32 R4, R5, 0x4, R6 ;  /* 0x0000000405047825 */ /* 0x000fcc00078e0006 */
[----:B------:R-:W2:Y:S04]  /*0150*/  LDG.E R5, desc[UR6][R4.64] ;  /* 0x0000000604057981 */ /* 0x000ea8000c1e1900 */
[----:B--2---:R1:W-:Y:S01]  /*0160*/  STS [R2], R5 ;  /* 0x0000000502007388 */ /* 0x0043e20000000800 */
[----:B------:R-:W-:Y:S05]  /*0170*/  BRA `(.L_x_1) ;  /* 0x0000000000047947 */ /* 0x000fea0003800000 */
.L_x_2:
[----:B------:R2:W-:Y:S02]  /*0180*/  STS [R2], RZ ;  /* 0x000000ff02007388 */ /* 0x0005e40000000800 */
.L_x_1:
[----:B------:R-:W-:Y:S05]  /*0190*/  BSYNC.RECONVERGENT B0 ;  /* 0x0000000000007941 */ /* 0x000fea0003800200 */
.L_x_0:
[----:B------:R-:W-:Y:S01]  /*01a0*/  VIADD R3, R3, 0xfffffff6 ;  /* 0xfffffff603037836 */ /* 0x000fe20000000000 */
[----:B------:R-:W-:Y:S04]  /*01b0*/  BSSY.RECONVERGENT B0, `(.L_x_3) ;  /* 0x000000d000007945 */ /* 0x000fe80003800200 */
[----:B------:R-:W-:-:S13]  /*01c0*/  ISETP.GE.U32.AND P0, PT, R8, R3, PT ;  /* 0x000000030800720c */ /* 0x000fda0003f06070 */
[----:B------:R-:W-:Y:S05]  /*01d0*/  @!P0 BRA `(.L_x_4) ;  /* 0x0000000000288947 */ /* 0x000fea0003800000 */
[----:B------:R-:W3:Y:S02]  /*01e0*/  LDCU UR4, c[0x0][0x370] ;  /* 0x00006e00ff0477ac */ /* 0x000ee40008000800 */
[----:B---3--:R-:W-:-:S04]  /*01f0*/  UIADD3 UR4, UPT, UPT, UR4, -0x1, URZ ;  /* 0xffffffff04047890 */ /* 0x008fc8000fffe0ff */
[----:B------:R-:W-:-:S09]  /*0200*/  UISETP.GE.U32.AND UP0, UPT, UR8, UR4, UPT ;  /* 0x000000040800728c */ /* 0x000fd2000bf06070 */
[----:B------:R-:W-:Y:S05]  /*0210*/  BRA.U UP0, `(.L_x_5) ;  /* 0x0000000100147547 */ /* 0x000fea000b800000 */
[----:B01----:R-:W-:-:S04]  /*0220*/  VIADD R5, R0, 0xa ;  /* 0x0000000a00057836 */ /* 0x003fc80000000000 */
[----:B------:R-:W-:-:S06]  /*0230*/  IMAD.WIDE.U32 R4, R5, 0x4, R6 ;  /* 0x0000000405047825 */ /* 0x000fcc00078e0006 */
[----:B------:R-:W3:Y:S04]  /*0240*/  LDG.E R5, desc[UR6][R4.64] ;  /* 0x0000000604057981 */ /* 0x000ee8000c1e1900 */
[----:B---3--:R4:W-:Y:S01]  /*0250*/  STS [R2+0x50], R5 ;  /* 0x0000500502007388 */ /* 0x0089e20000000800 */
[----:B------:R-:W-:Y:S05]  /*0260*/  BRA `(.L_x_4) ;  /* 0x0000000000047947 */ /* 0x000fea0003800000 */
.L_x_5:
[----:B------:R3:W-:Y:S02]  /*0270*/  STS [R2+0x50], RZ ;  /* 0x000050ff02007388 */ /* 0x0007e40000000800 */
.L_x_4:
[----:B------:R-:W-:Y:S05]  /*0280*/  BSYNC.RECONVERGENT B0 ;  /* 0x0000000000007941 */ /* 0x000fea0003800200 */
.L_x_3:
[----:B------:R-:W5:Y:S01]  /*0290*/  LDCU UR4, c[0x0][0x390] ;  /* 0x00007200ff0477ac */ /* 0x000f620008000800 */
[----:B------:R-:W-:Y:S01]  /*02a0*/  BAR.SYNC.DEFER_BLOCKING 0x0 ;  /* 0x0000000000007b1d */ /* 0x000fe20000010000 */
[----:B-----5:R-:W-:-:S13]  /*02b0*/  ISETP.GE.AND P0, PT, R0, UR4, PT ;  /* 0x0000000400007c0c */ /* 0x020fda000bf06270 */
[----:B------:R-:W-:Y:S05]  /*02c0*/  @P0 EXIT ;  /* 0x000000000000094d */ /* 0x000fea0003800000 */
[----:B------:R-:W-:Y:S04]  /*02d0*/  LDS R11, [R2+0x48] ;  /* 0x00004800020b7984 */ /* 0x000fe80000000800 */
[----:B------:R-:W-:Y:S04]  /*02e0*/  LDS R22, [R2+0x4c] ;  /* 0x00004c0002167984 */ /* 0x000fe80000000800 */
[----:B------:R-:W5:Y:S04]  /*02f0*/  LDS R21, [R2+0x50] ;  /* 0x0000500002157984 */ /* 0x000f680000000800 */
[----:B------:R-:W-:Y:S04]  /*0300*/  LDS R19, [R2+0x40] ;  /* 0x0000400002137984 */ /* 0x000fe80000000800 */
[----:B------:R-:W0:Y:S04]  /*0310*/  LDS R20, [R2+0x44] ;  /* 0x0000440002147984 */ /* 0x000e280000000800 */
[----:B------:R-:W-:Y:S04]  /*0320*/  LDS R17, [R2+0x38] ;  /* 0x0000380002117984 */ /* 0x000fe80000000800 */
[----:B------:R-:W1:Y:S04]  /*0330*/  LDS R18, [R2+0x3c] ;  /* 0x00003c0002127984 */ /* 0x000e680000000800 */
[----:B------:R-:W-:Y:S04]  /*0340*/  LDS R15, [R2+0x30] ;  /* 0x00003000020f7984 */ /* 0x000fe80000000800 */
[----:B------:R-:W2:Y:S04]  /*0350*/  LDS R16, [R2+0x34] ;  /* 0x0000340002107984 */ /* 0x000ea80000000800 */
[----:B------:R-:W-:Y:S04]  /*0360*/  LDS R13, [R2+0x24] ;  /* 0x00002400020d7984 */ /* 0x000fe80000000800 */
[----:B------:R-:W3:Y:S04]  /*0370*/  LDS R14, [R2+0x2c] ;  /* 0x00002c00020e7984 */ /* 0x000ee80000000800 */
[----:B------:R-:W-:Y:S04]  /*0380*/  LDS R3, [R2+0x1c] ;  /* 0x00001c0002037984 */ /* 0x000fe80000000800 */
[----:B------:R-:W3:Y:S01]  /*0390*/  LDS R12, [R2+0x20] ;  /* 0x00002000020c7984 */ /* 0x000ee20000000800 */
[----:B-----5:R-:W-:-:S03]  /*03a0*/  VIMNMX3 R21, R21, R22, R11, !PT ;  /* 0x000000161515720f */ /* 0x020fc6000780010b */
[----:B------:R-:W-:Y:S04]  /*03b0*/  LDS R9, [R2+0x14] ;  /* 0x0000140002097984 */ /* 0x000fe80000000800 */
[----:B------:R-:W5:Y:S01]  /*03c0*/  LDS R10, [R2+0x18] ;  /* 0x00001800020a7984 */ /* 0x000f620000000800 */
[----:B0-----:R-:W-:-:S03]  /*03d0*/  VIMNMX3 R19, R21, R20, R19, !PT ;  /* 0x000000141513720f */ /* 0x001fc60007800113 */
[----:B------:R-:W-:Y:S04]  /*03e0*/  LDS R7, [R2+0xc] ;  /* 0x00000c0002077984 */ /* 0x000fe80000000800 */
[----:B------:R-:W0:Y:S01]  /*03f0*/  LDS R8, [R2+0x10] ;  /* 0x0000100002087984 */ /* 0x000e220000000800 */
[----:B-1----:R-:W-:-:S03]  /*0400*/  VIMNMX3 R17, R19, R18, R17, !PT ;  /* 0x000000121311720f */ /* 0x002fc60007800111 */
[----:B----4-:R-:W-:Y:S04]  /*0410*/  LDS R5, [R2+0x4] ;  /* 0x0000040002057984 */ /* 0x010fe80000000800 */
[----:B------:R-:W1:Y:S01]  /*0420*/  LDS R6, [R2+0x8] ;  /* 0x0000080002067984 */ /* 0x000e620000000800 */
[----:B--2---:R-:W-:-:S03]  /*0430*/  VIMNMX3 R15, R17, R16, R15, !PT ;  /* 0x00000010110f720f */ /* 0x004fc6000780010f */
[----:B------:R-:W2:Y:S04]  /*0440*/  LDS R4, [R2] ;  /* 0x0000000002047984 */ /* 0x000ea80000000800 */
[----:B------:R-:W4:Y:S01]  /*0450*/  LDS R11, [R2+0x28] ;  /* 0x00002800020b7984 */ /* 0x000f220000000800 */
[----:B---3--:R-:W-:Y:S02]  /*0460*/  VIMNMX3 R13, R15, R14, R13, !PT ;  /* 0x0000000e0f0d720f */ /* 0x008fe4000780010d */
[----:B------:R-:W3:Y:S02]  /*0470*/  LDC.64 R14, c[0x0][0x388] ;  /* 0x0000e200ff0e7b82 */ /* 0x000ee40000000a00 */
[----:B------:R-:W-:-:S04]  /*0480*/  VIMNMX3 R3, R13, R12, R3, !PT ;  /* 0x0000000c0d03720f */ /* 0x000fc80007800103 */
[----:B-----5:R-:W-:-:S04]  /*0490*/  VIMNMX3 R3, R3, R10, R9, !PT ;  /* 0x0000000a0303720f */ /* 0x020fc80007800109 */
[----:B0-----:R-:W-:Y:S01]  /*04a0*/  VIMNMX3 R3, R3, R8, R7, !PT ;  /* 0x000000080303720f */ /* 0x001fe20007800107 */
[----:B---3--:R-:W-:-:S03]  /*04b0*/  IMAD.WIDE R14, R0, 0x4, R14 ;  /* 0x00000004000e7825 */ /* 0x008fc600078e020e */
[----:B-1----:R-:W-:-:S04]  /*04c0*/  VIMNMX3 R3, R3, R6, R5, !PT ;  /* 0x000000060303720f */ /* 0x002fc80007800105 */
[----:B--2---:R-:W-:-:S04]  /*04d0*/  VIMNMX R4, PT, PT, R4, R3, !PT ;  /* 0x0000000304047248 */ /* 0x004fc80007fe0100 */
[----:B----4-:R-:W-:-:S04]  /*04e0*/  ISETP.GE.AND P0, PT, R4, R11, PT ;  /* 0x0000000b0400720c */ /* 0x010fc80003f06270 */
[----:B------:R-:W-:-:S05]  /*04f0*/  SEL R3, RZ, 0x1, P0 ;  /* 0x00000001ff037807 */ /* 0x000fca0000000000 */
[----:B------:R-:W-:Y:S01]  /*0500*/  STG.E desc[UR6][R14.64], R3 ;  /* 0x000000030e007986 */ /* 0x000fe2000c101906 */
[----:B------:R-:W-:Y:S05]  /*0510*/  EXIT ;  /* 0x000000000000794d */ /* 0x000fea0003800000 */
.L_x_6:
[----:B------:R-:W-:-:S00]  /*0520*/  BRA `(.L_x_6) ;  /* 0xfffffffc00fc7947 */ /* 0x000fc0000383ffff */
[----:B------:R-:W-:-:S00]  /*0530*/  NOP ;  /* 0x0000000000007918 */ /* 0x000fc00000000000 */
        /* <DEDUP_REMOVED lines=12> */
.L_x_8:


//--------------------- .text._Z14compute_on_gpuPiS_i --------------------------
	.section	.text._Z14compute_on_gpuPiS_i,"ax",@progbits
	.align	128
        .global         _Z14compute_on_gpuPiS_i
        .type           _Z14compute_on_gpuPiS_i,@function
        .size           _Z14compute_on_gpuPiS_i,(.L_x_9 - _Z14compute_on_gpuPiS_i)
        .other          _Z14compute_on_gpuPiS_i,@"STO_CUDA_ENTRY STV_DEFAULT"
_Z14compute_on_gpuPiS_i:
.text._Z14compute_on_gpuPiS_i:
[----:B------:R-:W-:Y:S01]  /*0000*/  LDC R1, c[0x0][0x37c] ;  /* 0x0000df00ff017b82 */ /* 0x000fe20000000800 */
[----:B------:R-:W0:Y:S07]  /*0010*/  S2R R0, SR_TID.X ;  /* 0x0000000000007919 */ /* 0x000e2e0000002100 */
[----:B------:R-:W0:Y:S01]  /*0020*/  S2UR UR4, SR_CTAID.X ;  /* 0x00000000000479c3 */ /* 0x000e220000002500 */
[----:B------:R-:W1:Y:S07]  /*0030*/  LDCU UR6, c[0x0][0x390] ;  /* 0x00007200ff0677ac */ /* 0x000e6e0008000800 */
[----:B------:R-:W0:Y:S02]  /*0040*/  LDC R7, c[0x0][0x360] ;  /* 0x0000d800ff077b82 */ /* 0x000e240000000800 */
[----:B0-----:R-:W-:-:S05]  /*0050*/  IMAD R7, R7, UR4, R0 ;  /* 0x0000000407077c24 */ /* 0x001fca000f8e0200 */
[----:B-1----:R-:W-:-:S13]  /*0060*/  ISETP.GE.AND P0, PT, R7, UR6, PT ;  /* 0x0000000607007c0c */ /* 0x002fda000bf06270 */
[----:B------:R-:W-:Y:S05]  /*0070*/  @P0 EXIT ;  /* 0x000000000000094d */ /* 0x000fea0003800000 */
[----:B------:R-:W0:Y:S01]  /*0080*/  LDC.64 R4, c[0x0][0x380] ;  /* 0x0000e000ff047b82 */ /* 0x000e220000000a00 */
[C---:B------:R-:W-:Y:S01]  /*0090*/  VIADD R9, R7.reuse, 0xfffffff6 ;  /* 0xfffffff607097836 */ /* 0x040fe20000000000 */
[----:B------:R-:W1:Y:S01]  /*00a0*/  LDCU.64 UR4, c[0x0][0x358] ;  /* 0x00006b00ff0477ac */ /* 0x000e620008000a00 */
[----:B------:R-:W-:-:S03]  /*00b0*/  VIADD R11, R7, 0xfffffff7 ;  /* 0xfffffff7070b7836 */ /* 0x000fc60000000000 */
[----:B------:R-:W-:Y:S02]  /*00c0*/  ISETP.GE.AND P4, PT, R9, UR6, PT ;  /* 0x0000000609007c0c */ /* 0x000fe4000bf86270 */
[----:B------:R-:W-:Y:S02]  /*00d0*/  ISETP.GE.AND P5, PT, R11, UR6, PT ;  /* 0x000000060b007c0c */ /* 0x000fe4000bfa6270 */
[C---:B------:R-:W-:Y:S02]  /*00e0*/  ISETP.LT.OR P4, PT, R7.reuse, 0xa, P4 ;  /* 0x0000000a0700780c */ /* 0x040fe40002781670 */
[----:B------:R-:W-:-:S11]  /*00f0*/  ISETP.LT.OR P5, PT, R7, 0x9, P5 ;  /* 0x000000090700780c */ /* 0x000fd60002fa1670 */
[----:B0-----:R-:W-:-:S04]  /*0100*/  @!P4 IMAD.WIDE.U32 R8, R9, 0x4, R4 ;  /* 0x000000040908c825 */ /* 0x001fc800078e0004 */
[--C-:B------:R-:W-:Y:S02]  /*0110*/  IMAD.WIDE R2, R7, 0x4, R4.reuse ;  /* 0x0000000407027825 */ /* 0x100fe400078e0204 */
[----:B-1----:R-:W2:Y:S04]  /*0120*/  @!P4 LDG.E R9, desc[UR4][R8.64] ;  /* 0x000000040809c981 */ /* 0x002ea8000c1e1900 */
[----:B------:R-:W2:Y:S01]  /*0130*/  @!P4 LDG.E R0, desc[UR4][R2.64] ;  /* 0x000000040200c981 */ /* 0x000ea2000c1e1900 */
[----:B------:R-:W-:-:S03]  /*0140*/  @!P5 IMAD.WIDE.U32 R10, R11, 0x4, R4 ;  /* 0x000000040b0ad825 */ /* 0x000fc600078e0004 */
[----:B------:R-:W3:Y:S04]  /*0150*/  @!P5 LDG.E R25, desc[UR4][R2.64] ;  /* 0x000000040219d981 */ /* 0x000ee8000c1e1900 */
[----:B------:R0:W3:Y:S01]  /*0160*/  @!P5 LDG.E R12, desc[UR4][R10.64] ;  /* 0x000000040a0cd981 */ /* 0x0000e2000c1e1900 */
[C---:B------:R-:W-:Y:S02]  /*0170*/  VIADD R15, R7.reuse, 0xfffffff8 ;  /* 0xfffffff8070f7836 */ /* 0x040fe40000000000 */
[----:B------:R-:W-:-:S03]  /*0180*/  VIADD R17, R7, 0xfffffff9 ;  /* 0xfffffff907117836 */ /* 0x000fc60000000000 */
[----:B------:R-:W-:Y:S01]  /*0190*/  ISETP.GE.AND P2, PT, R15, UR6, PT ;  /* 0x000000060f007c0c */ /* 0x000fe2000bf46270 */
[----:B------:R-:W-:Y:S01]  /*01a0*/  VIADD R19, R7, 0xfffffffa ;  /* 0xfffffffa07137836 */ /* 0x000fe20000000000 */
[----:B------:R-:W-:Y:S02]  /*01b0*/  ISETP.GE.AND P3, PT, R17, UR6, PT ;  /* 0x0000000611007c0c */ /* 0x000fe4000bf66270 */
[C---:B------:R-:W-:Y:S01]  /*01c0*/  ISETP.LT.OR P2, PT, R7.reuse, 0x8, P2 ;  /* 0x000000080700780c */ /* 0x040fe20001741670 */
[C---:B------:R-:W-:Y:S01]  /*01d0*/  VIADD R21, R7.reuse, 0xfffffffb ;  /* 0xfffffffb07157836 */ /* 0x040fe20000000000 */
[----:B------:R-:W-:Y:S02]  /*01e0*/  ISETP.LT.OR P3, PT, R7, 0x7, P3 ;  /* 0x000000070700780c */ /* 0x000fe40001f61670 */
[----:B------:R-:W-:Y:S01]  /*01f0*/  ISETP.GE.AND P1, PT, R19, UR6, PT ;  /* 0x0000000613007c0c */ /* 0x000fe2000bf26270 */
[----:B------:R-:W-:Y:S01]  /*0200*/  VIADD R23, R7, 0xfffffffc ;  /* 0xfffffffc07177836 */ /* 0x000fe20000000000 */
[----:B------:R-:W-:-:S02]  /*0210*/  ISETP.GE.AND P0, PT, R21, UR6, PT ;  /* 0x0000000615007c0c */ /* 0x000fc4000bf06270 */
[C---:B------:R-:W-:Y:S02]  /*0220*/  ISETP.LT.OR P1, PT, R7.reuse, 0x6, P1 ;  /* 0x000000060700780c */ /* 0x040fe40000f21670 */
[----:B------:R-:W-:-:S03]  /*0230*/  ISETP.LT.OR P0, PT, R7, 0x5, P0 ;  /* 0x000000050700780c */ /* 0x000fc60000701670 */
[--C-:B------:R-:W-:Y:S02]  /*0240*/  @!P2 IMAD.WIDE.U32 R14, R15, 0x4, R4.reuse ;  /* 0x000000040f0ea825 */ /* 0x100fe400078e0004 */
[----:B------:R-:W4:Y:S02]  /*0250*/  @!P3 LDG.E R13, desc[UR4][R2.64] ;  /* 0x00000004020db981 */ /* 0x000f24000c1e1900 */
[--C-:B------:R-:W-:Y:S02]  /*0260*/  @!P3 IMAD.WIDE.U32 R16, R17, 0x4, R4.reuse ;  /* 0x000000041110b825 */ /* 0x100fe400078e0004 */
[----:B------:R-:W5:Y:S02]  /*0270*/  @!P2 LDG.E R6, desc[UR4][R14.64] ;  /* 0x000000040e06a981 */ /* 0x000f64000c1e1900 */
[--C-:B0-----:R-:W-:Y:S02]  /*0280*/  @!P1 IMAD.WIDE.U32 R10, R19, 0x4, R4.reuse ;  /* 0x00000004130a9825 */ /* 0x101fe400078e0004 */
[----:B------:R0:W4:Y:S02]  /*0290*/  @!P3 LDG.E R8, desc[UR4][R16.64] ;  /* 0x000000041008b981 */ /* 0x000124000c1e1900 */
[----:B------:R-:W-:-:S02]  /*02a0*/  @!P0 IMAD.WIDE.U32 R18, R21, 0x4, R4 ;  /* 0x0000000415128825 */ /* 0x000fc400078e0004 */
[----:B------:R1:W4:Y:S04]  /*02b0*/  @!P1 LDG.E R10, desc[UR4][R10.64] ;  /* 0x000000040a0a9981 */ /* 0x000328000c1e1900 */
[----:B------:R-:W4:Y:S04]  /*02c0*/  @!P1 LDG.E R21, desc[UR4][R2.64] ;  /* 0x0000000402159981 */ /* 0x000f28000c1e1900 */
[----:B------:R-:W4:Y:S01]  /*02d0*/  @!P0 LDG.E R18, desc[UR4][R18.64] ;  /* 0x0000000412128981 */ /* 0x000f22000c1e1900 */
[----:B--2---:R-:W-:Y:S01]  /*02e0*/  @!P4 ISETP.GT.AND P6, PT, R0, R9, PT ;  /* 0x000000090000c20c */ /* 0x004fe20003fc4270 */
[----:B------:R-:W-:-:S02]  /*02f0*/  IMAD.MOV.U32 R0, RZ, RZ, 0x1 ;  /* 0x00000001ff007424 */ /* 0x000fc400078e00ff */
[----:B------:R-:W5:Y:S01]  /*0300*/  @!P2 LDG.E R9, desc[UR4][R2.64] ;  /* 0x000000040209a981 */ /* 0x000f62000c1e1900 */
[----:B------:R-:W-:Y:S02]  /*0310*/  @!P4 SEL R0, RZ, 0x1, !P6 ;  /* 0x00000001ff00c807 */ /* 0x000fe40007000000 */
[----:B------:R-:W-:Y:S02]  /*0320*/  ISETP.GE.AND P4, PT, R23, UR6, PT ;  /* 0x0000000617007c0c */ /* 0x000fe4000bf86270 */
[----:B---3--:R-:W-:Y:S02]  /*0330*/  @!P5 ISETP.GT.AND P6, PT, R25, R12, PT ;  /* 0x0000000c1900d20c */ /* 0x008fe40003fc4270 */
[C---:B------:R-:W-:Y:S01]  /*0340*/  ISETP.LT.OR P4, PT, R7.reuse, 0x4, P4 ;  /* 0x000000040700780c */ /* 0x040fe20002781670 */
[----:B------:R-:W-:Y:S01]  /*0350*/  VIADD R25, R7, 0xfffffffd ;  /* 0xfffffffd07197836 */ /* 0x000fe20000000000 */
[----:B------:R-:W-:-:S04]  /*0360*/  @!P5 SEL R0, R0, RZ, P6 ;  /* 0x000000ff0000d207 */ /* 0x000fc80003000000 */
[----:B------:R-:W-:-:S04]  /*0370*/  ISETP.GE.AND P5, PT, R25, UR6, PT ;  /* 0x0000000619007c0c */ /* 0x000fc8000bfa6270 */
[----:B------:R-:W-:-:S03]  /*0380*/  ISETP.LT.OR P5, PT, R7, 0x3, P5 ;  /* 0x000000030700780c */ /* 0x000fc60002fa1670 */
[--C-:B0-----:R-:W-:Y:S01]  /*0390*/  @!P4 IMAD.WIDE.U32 R16, R23, 0x4, R4.reuse ;  /* 0x000000041710c825 */ /* 0x101fe200078e0004 */
[----:B------:R-:W2:Y:S04]  /*03a0*/  @!P4 LDG.E R27, desc[UR4][R2.64] ;  /* 0x00000004021bc981 */ /* 0x000ea8000c1e1900 */
[----:B------:R-:W3:Y:S04]  /*03b0*/  @!P0 LDG.E R23, desc[UR4][R2.64] ;  /* 0x0000000402178981 */ /* 0x000ee8000c1e1900 */
[----:B------:R0:W2:Y:S01]  /*03c0*/  @!P4 LDG.E R16, desc[UR4][R16.64] ;  /* 0x000000041010c981 */ /* 0x0000a2000c1e1900 */
[----:B------:R-:W-:-:S03]  /*03d0*/  @!P5 IMAD.WIDE.U32 R14, R25, 0x4, R4 ;  /* 0x00000004190ed825 */ /* 0x000fc600078e0004 */
[----:B------:R-:W2:Y:S04]  /*03e0*/  @!P5 LDG.E R25, desc[UR4][R2.64] ;  /* 0x000000040219d981 */ /* 0x000ea8000c1e1900 */
[----:B------:R4:W2:Y:S01]  /*03f0*/  @!P5 LDG.E R14, desc[UR4][R14.64] ;  /* 0x000000040e0ed981 */ /* 0x0008a2000c1e1900 */
[C---:B-1----:R-:W-:Y:S02]  /*0400*/  VIADD R11, R7.reuse, 0xfffffffe ;  /* 0xfffffffe070b7836 */ /* 0x042fe40000000000 */
[C---:B0-----:R-:W-:Y:S02]  /*0410*/  VIADD R17, R7.reuse, 0x2 ;  /* 0x0000000207117836 */ /* 0x041fe40000000000 */
[C---:B------:R-:W-:Y:S02]  /*0420*/  VIADD R19, R7.reuse, 0x3 ;  /* 0x0000000307137836 */ /* 0x040fe40000000000 */
[----:B----4-:R-:W-:Y:S01]  /*0430*/  VIADD R15, R7, 0x1 ;  /* 0x00000001070f7836 */ /* 0x010fe20000000000 */
[----:B-----5:R-:W-:-:S04]  /*0440*/  @!P2 ISETP.GT.AND P6, PT, R9, R6, PT ;  /* 0x000000060900a20c */ /* 0x020fc80003fc4270 */
[----:B------:R-:W-:Y:S02]  /*0450*/  @!P2 SEL R0, R0, RZ, P6 ;  /* 0x000000ff0000a207 */ /* 0x000fe40003000000 */
[----:B------:R-:W-:-:S04]  /*0460*/  @!P3 ISETP.GT.AND P6, PT, R13, R8, PT ;  /* 0x000000080d00b20c */ /* 0x000fc80003fc4270 */
[----:B------:R-:W-:Y:S02]  /*0470*/  @!P3 SEL R0, R0, RZ, P6 ;  /* 0x000000ff0000b207 */ /* 0x000fe40003000000 */
[----:B------:R-:W-:Y:S02]  /*0480*/  @!P1 ISETP.GT.AND P6, PT, R21, R10, PT ;  /* 0x0000000a1500920c */ /* 0x000fe40003fc4270 */
[----:B------:R-:W-:Y:S02]  /*0490*/  ISETP.GE.AND P3, PT, R11, UR6, PT ;  /* 0x000000060b007c0c */ /* 0x000fe4000bf66270 */
[C---:B------:R-:W-:Y:S02]  /*04a0*/  ISETP.GT.AND P2, PT, R7.reuse, UR6, PT ;  /* 0x0000000607007c0c */ /* 0x040fe4000bf44270 */
[----:B------:R-:W-:Y:S02]  /*04b0*/  @!P1 SEL R0, R0, RZ, P6 ;  /* 0x000000ff00009207 */ /* 0x000fe40003000000 */
[----:B------:R-:W-:-:S02]  /*04c0*/  ISETP.LT.OR P3, PT, R7, 0x2, P3 ;  /* 0x000000020700780c */ /* 0x000fc40001f61670 */
[----:B------:R-:W-:Y:S02]  /*04d0*/  ISETP.LT.OR P2, PT, R7, 0x1, P2 ;  /* 0x000000010700780c */ /* 0x000fe40001741670 */
[----:B---3--:R-:W-:Y:S02]  /*04e0*/  @!P0 ISETP.GT.AND P6, PT, R23, R18, PT ;  /* 0x000000121700820c */ /* 0x008fe40003fc4270 */
[----:B------:R-:W-:Y:S02]  /*04f0*/  ISETP.GE.AND P1, PT, R15, UR6, PT ;  /* 0x000000060f007c0c */ /* 0x000fe4000bf26270 */
[----:B------:R-:W-:Y:S02]  /*0500*/  @!P0 SEL R0, R0, RZ, P6 ;  /* 0x000000ff00008207 */ /* 0x000fe40003000000 */
[----:B--2---:R-:W-:Y:S01]  /*0510*/  @!P4 ISETP.GT.AND P6, PT, R27, R16, PT ;  /* 0x000000101b00c20c */ /* 0x004fe20003fc4270 */
[----:B------:R-:W-:Y:S01]  /*0520*/  VIADD R21, R7, 0x4 ;  /* 0x0000000407157836 */ /* 0x000fe20000000000 */
[----:B------:R-:W-:Y:S01]  /*0530*/  ISETP.GE.AND P0, PT, R17, UR6, PT ;  /* 0x0000000611007c0c */ /* 0x000fe2000bf06270 */
[----:B------:R-:W-:Y:S01]  /*0540*/  @!P3 IMAD.WIDE.U32 R10, R11, 0x4, R4 ;  /* 0x000000040b0ab825 */ /* 0x000fe200078e0004 */
[----:B------:R-:W-:Y:S01]  /*0550*/  ISETP.LT.OR P1, PT, R7, -0x1, P1 ;  /* 0xffffffff0700780c */ /* 0x000fe20000f21670 */
[----:B------:R-:W2:Y:S01]  /*0560*/  @!P3 LDG.E R9, desc[UR4][R2.64] ;  /* 0x000000040209b981 */ /* 0x000ea2000c1e1900 */
[----:B------:R-:W-:-:S02]  /*0570*/  @!P4 SEL R0, R0, RZ, P6 ;  /* 0x000000ff0000c207 */ /* 0x000fc40003000000 */
[----:B------:R-:W-:Y:S01]  /*0580*/  ISETP.GE.AND P4, PT, R19, UR6, PT ;  /* 0x0000000613007c0c */ /* 0x000fe2000bf86270 */
[C---:B------:R-:W-:Y:S01]  /*0590*/  @!P2 VIADD R13, R7.reuse, 0xffffffff ;  /* 0xffffffff070da836 */ /* 0x040fe20000000000 */
[C---:B------:R-:W-:Y:S01]  /*05a0*/  ISETP.LT.OR P0, PT, R7.reuse, -0x2, P0 ;  /* 0xfffffffe0700780c */ /* 0x040fe20000701670 */
[----:B------:R-:W2:Y:S01]  /*05b0*/  @!P3 LDG.E R6, desc[UR4][R10.64] ;  /* 0x000000040a06b981 */ /* 0x000ea2000c1e1900 */
[----:B------:R-:W-:Y:S02]  /*05c0*/  ISETP.LT.OR P4, PT, R7, -0x3, P4 ;  /* 0xfffffffd0700780c */ /* 0x000fe40002781670 */
[----:B------:R-:W-:Y:S01]  /*05d0*/  @!P5 ISETP.GT.AND P6, PT, R25, R14, PT ;  /* 0x0000000e1900d20c */ /* 0x000fe20003fc4270 */
[--C-:B------:R-:W-:Y:S01]  /*05e0*/  @!P2 IMAD.WIDE.U32 R12, R13, 0x4, R4.reuse ;  /* 0x000000040d0ca825 */ /* 0x100fe200078e0004 */
[----:B------:R-:W3:Y:S02]  /*05f0*/  @!P2 LDG.E R23, desc[UR4][R2.64] ;  /* 0x000000040217a981 */ /* 0x000ee4000c1e1900 */
[----:B------:R-:W-:Y:S01]  /*0600*/  @!P5 SEL R0, R0, RZ, P6 ;  /* 0x000000ff0000d207 */ /* 0x000fe20003000000 */
[--C-:B------:R-:W-:Y:S01]  /*0610*/  @!P1 IMAD.WIDE.U32 R14, R15, 0x4, R4.reuse ;  /* 0x000000040f0e9825 */ /* 0x100fe200078e0004 */
[----:B------:R-:W-:Y:S01]  /*0620*/  ISETP.GE.AND P5, PT, R21, UR6, PT ;  /* 0x0000000615007c0c */ /* 0x000fe2000bfa6270 */
[----:B------:R0:W3:Y:S02]  /*0630*/  @!P2 LDG.E R8, desc[UR4][R12.64] ;  /* 0x000000040c08a981 */ /* 0x0000e4000c1e1900 */
[--C-:B------:R-:W-:Y:S01]  /*0640*/  @!P0 IMAD.WIDE.U32 R16, R17, 0x4, R4.reuse ;  /* 0x0000000411108825 */ /* 0x100fe200078e0004 */
[----:B------:R-:W-:Y:S01]  /*0650*/  ISETP.LT.OR P5, PT, R7, -0x4, P5 ;  /* 0xfffffffc0700780c */ /* 0x000fe20002fa1670 */
[----:B------:R-:W4:Y:S04]  /*0660*/  @!P1 LDG.E R14, desc[UR4][R14.64] ;  /* 0x000000040e0e9981 */ /* 0x000f28000c1e1900 */
[----:B------:R1:W5:Y:S01]  /*0670*/  @!P0 LDG.E R16, desc[UR4][R16.64] ;  /* 0x0000000410108981 */ /* 0x000362000c1e1900 */
[----:B0-----:R-:W-:-:S03]  /*0680*/  @!P4 IMAD.WIDE.U32 R12, R19, 0x4, R4 ;  /* 0x00000004130cc825 */ /* 0x001fc600078e0004 */
[----:B------:R-:W4:Y:S04]  /*0690*/  @!P1 LDG.E R19, desc[UR4][R2.64] ;  /* 0x0000000402139981 */ /* 0x000f28000c1e1900 */
[----:B------:R-:W5:Y:S01]  /*06a0*/  @!P0 LDG.E R25, desc[UR4][R2.64] ;  /* 0x0000000402198981 */ /* 0x000f62000c1e1900 */
[----:B------:R-:W-:-:S03]  /*06b0*/  @!P5 IMAD.WIDE.U32 R10, R21, 0x4, R4 ;  /* 0x00000004150ad825 */ /* 0x000fc600078e0004 */
[----:B------:R-:W5:Y:S04]  /*06c0*/  @!P4 LDG.E R12, desc[UR4][R12.64] ;  /* 0x000000040c0cc981 */ /* 0x000f68000c1e1900 */
[----:B------:R-:W5:Y:S04]  /*06d0*/  @!P4 LDG.E R27, desc[UR4][R2.64] ;  /* 0x00000004021bc981 */ /* 0x000f68000c1e1900 */
[----:B------:R-:W5:Y:S04]  /*06e0*/  @!P5 LDG.E R10, desc[UR4][R10.64] ;  /* 0x000000040a0ad981 */ /* 0x000f68000c1e1900 */
[----:B------:R-:W5:Y:S01]  /*06f0*/  @!P5 LDG.E R29, desc[UR4][R2.64] ;  /* 0x00000004021dd981 */ /* 0x000f62000c1e1900 */
[----:B-1----:R-:W-:-:S02]  /*0700*/  VIADD R17, R7, 0x6 ;  /* 0x0000000607117836 */ /* 0x002fc40000000000 */
[----:B------:R-:W-:Y:S01]  /*0710*/  VIADD R21, R7, 0x8 ;  /* 0x0000000807157836 */ /* 0x000fe20000000000 */
[----:B--2---:R-:W-:Y:S01]  /*0720*/  @!P3 ISETP.GT.AND P6, PT, R9, R6, PT ;  /* 0x000000060900b20c */ /* 0x004fe20003fc4270 */
[----:B------:R-:W-:-:S03]  /*0730*/  VIADD R9, R7, 0x5 ;  /* 0x0000000507097836 */ /* 0x000fc60000000000 */
[----:B------:R-:W-:Y:S02]  /*0740*/  @!P3 SEL R0, R0, RZ, P6 ;  /* 0x000000ff0000b207 */ /* 0x000fe40003000000 */
[----:B---3--:R-:W-:Y:S02]  /*0750*/  @!P2 ISETP.GT.AND P6, PT, R23, R8, PT ;  /* 0x000000081700a20c */ /* 0x008fe40003fc4270 */
[----:B------:R-:W-:Y:S02]  /*0760*/  ISETP.GE.AND P3, PT, R9, UR6, PT ;  /* 0x0000000609007c0c */ /* 0x000fe4000bf66270 */
[----:B------:R-:W-:Y:S02]  /*0770*/  @!P2 SEL R0, R0, RZ, P6 ;  /* 0x000000ff0000a207 */ /* 0x000fe40003000000 */
[----:B------:R-:W-:Y:S02]  /*0780*/  ISETP.LT.OR P3, PT, R7, -0x5, P3 ;  /* 0xfffffffb0700780c */ /* 0x000fe40001f61670 */
[----:B----4-:R-:W-:Y:S01]  /*0790*/  @!P1 ISETP.GT.AND P6, PT, R19, R14, PT ;  /* 0x0000000e1300920c */ /* 0x010fe20003fc4270 */
[----:B------:R-:W-:Y:S01]  /*07a0*/  VIADD R19, R7, 0x7 ;  /* 0x0000000707137836 */ /* 0x000fe20000000000 */
[----:B-----5:R-:W-:-:S02]  /*07b0*/  @!P0 ISETP.GT.AND P2, PT, R25, R16, PT ;  /* 0x000000101900820c */ /* 0x020fc40003f44270 */
[----:B------:R-:W-:Y:S01]  /*07c0*/  @!P1 SEL R0, R0, RZ, P6 ;  /* 0x000000ff00009207 */ /* 0x000fe20003000000 */
[----:B------:R-:W-:Y:S01]  /*07d0*/  VIADD R23, R7, 0x9 ;  /* 0x0000000907177836 */ /* 0x000fe20000000000 */
[----:B------:R-:W-:-:S05]  /*07e0*/  ISETP.GE.AND P1, PT, R17, UR6, PT ;  /* 0x0000000611007c0c */ /* 0x000fca000bf26270 */
[----:B------:R-:W2:Y:S01]  /*07f0*/  @!P3 LDG.E R11, desc[UR4][R2.64] ;  /* 0x00000004020bb981 */ /* 0x000ea2000c1e1900 */
[----:B------:R-:W-:Y:S02]  /*0800*/  @!P0 SEL R0, R0, RZ, P2 ;  /* 0x000000ff00008207 */ /* 0x000fe40001000000 */
[----:B------:R-:W-:Y:S02]  /*0810*/  ISETP.GE.AND P2, PT, R19, UR6, PT ;  /* 0x0000000613007c0c */ /* 0x000fe4000bf46270 */
[----:B------:R-:W-:Y:S02]  /*0820*/  ISETP.LT.OR P1, PT, R7, -0x6, P1 ;  /* 0xfffffffa0700780c */ /* 0x000fe40000f21670 */
[----:B------:R-:W-:Y:S02]  /*0830*/  @!P4 ISETP.GT.AND P6, PT, R27, R12, PT ;  /* 0x0000000c1b00c20c */ /* 0x000fe40003fc4270 */
[----:B------:R-:W-:Y:S02]  /*0840*/  ISETP.GE.AND P0, PT, R21, UR6, PT ;  /* 0x0000000615007c0c */ /* 0x000fe4000bf06270 */
[C---:B------:R-:W-:Y:S01]  /*0850*/  ISETP.LT.OR P2, PT, R7.reuse, -0x7, P2 ;  /* 0xfffffff90700780c */ /* 0x040fe20001741670 */
[----:B------:R-:W-:Y:S01]  /*0860*/  VIADD R25, R7, 0xa ;  /* 0x0000000a07197836 */ /* 0x000fe20000000000 */
[----:B------:R-:W-:-:S02]  /*0870*/  @!P4 SEL R0, R0, RZ, P6 ;  /* 0x000000ff0000c207 */ /* 0x000fc40003000000 */
[----:B------:R-:W-:Y:S01]  /*0880*/  @!P5 ISETP.GT.AND P6, PT, R29, R10, PT ;  /* 0x0000000a1d00d20c */ /* 0x000fe20003fc4270 */
[--C-:B------:R-:W-:Y:S01]  /*0890*/  @!P3 IMAD.WIDE.U32 R12, R9, 0x4, R4.reuse ;  /* 0x00000004090cb825 */ /* 0x100fe200078e0004 */
[----:B------:R-:W-:Y:S01]  /*08a0*/  ISETP.GE.AND P4, PT, R23, UR6, PT ;  /* 0x0000000617007c0c */ /* 0x000fe2000bf86270 */
[----:B------:R-:W3:Y:S01]  /*08b0*/  @!P1 LDG.E R15, desc[UR4][R2.64] ;  /* 0x00000004020f9981 */ /* 0x000ee2000c1e1900 */
[----:B------:R-:W-:Y:S02]  /*08c0*/  ISETP.LT.OR P0, PT, R7, -0x8, P0 ;  /* 0xfffffff80700780c */ /* 0x000fe40000701670 */
[----:B------:R-:W-:Y:S01]  /*08d0*/  @!P5 SEL R0, R0, RZ, P6 ;  /* 0x000000ff0000d207 */ /* 0x000fe20003000000 */
[----:B------:R0:W2:Y:S01]  /*08e0*/  @!P3 LDG.E R6, desc[UR4][R12.64] ;  /* 0x000000040c06b981 */ /* 0x0000a2000c1e1900 */
[----:B------:R-:W-:Y:S02]  /*08f0*/  ISETP.GE.AND P5, PT, R25, UR6, PT ;  /* 0x0000000619007c0c */ /* 0x000fe4000bfa6270 */
[----:B------:R-:W-:Y:S01]  /*0900*/  ISETP.LT.OR P4, PT, R7, -0x9, P4 ;  /* 0xfffffff70700780c */ /* 0x000fe20002781670 */
[----:B------:R-:W-:Y:S01]  /*0910*/  @!P1 IMAD.WIDE.U32 R16, R17, 0x4, R4 ;  /* 0x0000000411109825 */ /* 0x000fe200078e0004 */
[----:B------:R-:W-:-:S03]  /*0920*/  ISETP.LT.OR P5, PT, R7, -0xa, P5 ;  /* 0xfffffff60700780c */ /* 0x000fc60002fa1670 */
[--C-:B------:R-:W-:Y:S01]  /*0930*/  @!P2 IMAD.WIDE.U32 R18, R19, 0x4, R4.reuse ;  /* 0x000000041312a825 */ /* 0x100fe200078e0004 */
[----:B------:R1:W3:Y:S03]  /*0940*/  @!P1 LDG.E R10, desc[UR4][R16.64] ;  /* 0x00000004100a9981 */ /* 0x0002e6000c1e1900 */
[--C-:B------:R-:W-:Y:S02]  /*0950*/  @!P0 IMAD.WIDE.U32 R8, R21, 0x4, R4.reuse ;  /* 0x0000000415088825 */ /* 0x100fe400078e0004 */
[----:B------:R-:W4:Y:S02]  /*0960*/  @!P2 LDG.E R18, desc[UR4][R18.64] ;  /* 0x000000041212a981 */ /* 0x000f24000c1e1900 */
[--C-:B0-----:R-:W-:Y:S02]  /*0970*/  @!P4 IMAD.WIDE.U32 R12, R23, 0x4, R4.reuse ;  /* 0x00000004170cc825 */ /* 0x101fe400078e0004 */
[----:B------:R-:W4:Y:S01]  /*0980*/  @!P2 LDG.E R21, desc[UR4][R2.64] ;  /* 0x000000040215a981 */ /* 0x000f22000c1e1900 */
[----:B-1----:R-:W0:Y:S01]  /*0990*/  LDC.64 R16, c[0x0][0x388] ;  /* 0x0000e200ff107b82 */ /* 0x002e220000000a00 */
[----:B------:R-:W-:-:S02]  /*09a0*/  @!P5 IMAD.WIDE.U32 R4, R25, 0x4, R4 ;  /* 0x000000041904d825 */ /* 0x000fc400078e0004 */
[----:B------:R-:W5:Y:S04]  /*09b0*/  @!P0 LDG.E R8, desc[UR4][R8.64] ;  /* 0x0000000408088981 */ /* 0x000f68000c1e1900 */
[----:B------:R-:W5:Y:S04]  /*09c0*/  @!P0 LDG.E R23, desc[UR4][R2.64] ;  /* 0x0000000402178981 */ /* 0x000f68000c1e1900 */
[----:B------:R-:W5:Y:S04]  /*09d0*/  @!P4 LDG.E R12, desc[UR4][R12.64] ;  /* 0x000000040c0cc981 */ /* 0x000f68000c1e1900 */
[----:B------:R-:W5:Y:S04]  /*09e0*/  @!P4 LDG.E R25, desc[UR4][R2.64] ;  /* 0x000000040219c981 */ /* 0x000f68000c1e1900 */
[----:B------:R0:W5:Y:S04]  /*09f0*/  @!P5 LDG.E R27, desc[UR4][R2.64] ;  /* 0x00000004021bd981 */ /* 0x000168000c1e1900 */
[----:B------:R-:W5:Y:S01]  /*0a00*/  @!P5 LDG.E R4, desc[UR4][R4.64] ;  /* 0x000000040404d981 */ /* 0x000f62000c1e1900 */
[----:B0-----:R-:W-:Y:S01]  /*0a10*/  IMAD.WIDE R2, R7, 0x4, R16 ;  /* 0x0000000407027825 */ /* 0x001fe200078e0210 */
[----:B--2---:R-:W-:-:S04]  /*0a20*/  @!P3 ISETP.GT.AND P6, PT, R11, R6, PT ;  /* 0x000000060b00b20c */ /* 0x004fc80003fc4270 */
[----:B------:R-:W-:Y:S02]  /*0a30*/  @!P3 SEL R0, R0, RZ, P6 ;  /* 0x000000ff0000b207 */ /* 0x000fe40003000000 */
[----:B---3--:R-:W-:-:S04]  /*0a40*/  @!P1 ISETP.GT.AND P6, PT, R15, R10, PT ;  /* 0x0000000a0f00920c */ /* 0x008fc80003fc4270 */
[----:B------:R-:W-:Y:S02]  /*0a50*/  @!P1 SEL R0, R0, RZ, P6 ;  /* 0x000000ff00009207 */ /* 0x000fe40003000000 */
[----:B----4-:R-:W-:-:S04]  /*0a60*/  @!P2 ISETP.GT.AND P3, PT, R21, R18, PT ;  /* 0x000000121500a20c */ /* 0x010fc80003f64270 */
[----:B------:R-:W-:Y:S02]  /*0a70*/  @!P2 SEL R0, R0, RZ, P3 ;  /* 0x000000ff0000a207 */ /* 0x000fe40001800000 */
[----:B-----5:R-:W-:-:S04]  /*0a80*/  @!P0 ISETP.GT.AND P1, PT, R23, R8, PT ;  /* 0x000000081700820c */ /* 0x020fc80003f24270 */
[----:B------:R-:W-:Y:S02]  /*0a90*/  @!P0 SEL R0, R0, RZ, P1 ;  /* 0x000000ff00008207 */ /* 0x000fe40000800000 */
[----:B------:R-:W-:-:S04]  /*0aa0*/  @!P4 ISETP.GT.AND P2, PT, R25, R12, PT ;  /* 0x0000000c1900c20c */ /* 0x000fc80003f44270 */
[----:B------:R-:W-:Y:S02]  /*0ab0*/  @!P4 SEL R0, R0, RZ, P2 ;  /* 0x000000ff0000c207 */ /* 0x000fe40001000000 */
[----:B------:R-:W-:-:S04]  /*0ac0*/  @!P5 ISETP.GT.AND P0, PT, R27, R4, PT ;  /* 0x000000041b00d20c */ /* 0x000fc80003f04270 */
[----:B------:R-:W-:-:S05]  /*0ad0*/  @!P5 SEL R0, R0, RZ, P0 ;  /* 0x000000ff0000d207 */ /* 0x000fca0000000000 */
[----:B------:R-:W-:Y:S01]  /*0ae0*/  STG.E desc[UR4][R2.64], R0 ;  /* 0x0000000002007986 */ /* 0x000fe2000c101904 */
[----:B------:R-:W-:Y:S05]  /*0af0*/  EXIT ;  /* 0x000000000000794d */ /* 0x000fea0003800000 */
.L_x_7:
        /* <DEDUP_REMOVED lines=16> */
.L_x_9:


//--------------------- .nv.shared._Z15compute_on_gpu2PiS_i --------------------------
	.section	.nv.shared._Z15compute_on_gpu2PiS_i,"aw",@nobits
	.sectionflags	@""
	.align	4
.nv.shared._Z15compute_on_gpu2PiS_i:
	.zero		1232


//--------------------- .nv.shared.reserved.0     --------------------------
	.section	.nv.shared.reserved.0,"aw",@nobits
	.weak		__nv_reservedSMEM_offset_0_alias
	.size		__nv_reservedSMEM_offset_0_alias, 0, 64
	.other		__nv_reservedSMEM_offset_0_alias,@"STO_CUDA_RESERVED_SHARED STV_DEFAULT"
__nv_reservedSMEM_offset_0_alias:
	.zero		0
	.zero		64


//--------------------- .nv.constant0._Z15compute_on_gpu2PiS_i --------------------------
	.section	.nv.constant0._Z15compute_on_gpu2PiS_i,"a",@progbits
	.sectionflags	@""
	.align	4
.nv.constant0._Z15compute_on_gpu2PiS_i:
	.zero		916


//--------------------- .nv.constant0._Z14compute_on_gpuPiS_i --------------------------
	.section	.nv.constant0._Z14compute_on_gpuPiS_i,"a",@progbits
	.sectionflags	@""
	.align	4
.nv.constant0._Z14compute_on_gpuPiS_i:
	.zero		916


//--------------------- SYMBOLS --------------------------

	.type		.nv.reservedSmem.offset0,@object
	.size		.nv.reservedSmem.offset0,0x4
	.type		.nv.reservedSmem.cap,@object
	.size		.nv.reservedSmem.cap,0x4
